//
// Generated by NVIDIA NVVM Compiler
//
// Compiler Build ID: CL-36424714
// Cuda compilation tools, release 13.0, V13.0.88
// Based on NVVM 20.0.0
//

.version 9.0
.target sm_100
.address_size 64

	// .globl	_Z23quantised_weight_kernelPKfPhPfii
.extern .shared .align 16 .b8 smem[];

.visible .entry _Z23quantised_weight_kernelPKfPhPfii(
	.param .u64 .ptr .align 1 _Z23quantised_weight_kernelPKfPhPfii_param_0,
	.param .u64 .ptr .align 1 _Z23quantised_weight_kernelPKfPhPfii_param_1,
	.param .u64 .ptr .align 1 _Z23quantised_weight_kernelPKfPhPfii_param_2,
	.param .u32 _Z23quantised_weight_kernelPKfPhPfii_param_3,
	.param .u32 _Z23quantised_weight_kernelPKfPhPfii_param_4
)
{
	.reg .pred 	%p<11>;
	.reg .b32 	%r<46>;
	.reg .b32 	%f<20>;
	.reg .b64 	%rd<15>;

	ld.param.u64 	%rd6, [_Z23quantised_weight_kernelPKfPhPfii_param_0];
	ld.param.u64 	%rd4, [_Z23quantised_weight_kernelPKfPhPfii_param_1];
	ld.param.u64 	%rd5, [_Z23quantised_weight_kernelPKfPhPfii_param_2];
	ld.param.u32 	%r21, [_Z23quantised_weight_kernelPKfPhPfii_param_4];
	cvta.to.global.u64 	%rd1, %rd6;
	mov.u32 	%r1, %ctaid.x;
	mov.u32 	%r2, %tid.x;
	mul.lo.s32 	%r3, %r21, %r1;
	setp.ge.s32 	%p1, %r2, %r21;
	mov.f32 	%f18, 0f00000000;
	@%p1 bra 	$L__BB0_4;
	mov.u32 	%r4, %ntid.x;
	mov.u32 	%r42, %r2;
$L__BB0_2:
	mov.u32 	%r5, %r42;
	add.s32 	%r42, %r5, %r4;
	setp.lt.s32 	%p2, %r42, %r21;
	@%p2 bra 	$L__BB0_2;
	add.s32 	%r22, %r5, %r3;
	mul.wide.s32 	%rd7, %r22, 4;
	add.s64 	%rd8, %rd1, %rd7;
	ld.global.f32 	%f6, [%rd8];
	abs.f32 	%f7, %f6;
	max.f32 	%f18, %f7, 0f00000000;
$L__BB0_4:
	shl.b32 	%r23, %r2, 2;
	mov.u32 	%r24, smem;
	add.s32 	%r7, %r24, %r23;
	st.shared.f32 	[%r7], %f18;
	bar.sync 	0;
	mov.u32 	%r8, %ntid.x;
	setp.lt.u32 	%p3, %r8, 2;
	@%p3 bra 	$L__BB0_9;
	mov.u32 	%r43, %r8;
$L__BB0_6:
	shr.u32 	%r10, %r43, 1;
	setp.ge.u32 	%p4, %r2, %r10;
	@%p4 bra 	$L__BB0_8;
	shl.b32 	%r25, %r10, 2;
	add.s32 	%r26, %r7, %r25;
	ld.shared.f32 	%f8, [%r26];
	ld.shared.f32 	%f9, [%r7];
	max.f32 	%f10, %f8, %f9;
	st.shared.f32 	[%r7], %f10;
$L__BB0_8:
	bar.sync 	0;
	setp.gt.u32 	%p5, %r43, 3;
	mov.u32 	%r43, %r10;
	@%p5 bra 	$L__BB0_6;
$L__BB0_9:
	setp.ne.s32 	%p6, %r2, 0;
	mov.f32 	%f19, 0f3F800000;
	@%p6 bra 	$L__BB0_11;
	ld.shared.f32 	%f12, [smem];
	div.rn.f32 	%f13, %f12, 0f40E00000;
	max.f32 	%f19, %f13, 0f322BCC77;
	cvta.to.global.u64 	%rd9, %rd5;
	mul.wide.u32 	%rd10, %r1, 4;
	add.s64 	%rd11, %rd9, %rd10;
	st.global.f32 	[%rd11], %f19;
$L__BB0_11:
	bar.sync 	0;
	shl.b32 	%r44, %r2, 1;
	setp.ge.s32 	%p7, %r44, %r21;
	@%p7 bra 	$L__BB0_18;
	add.s32 	%r27, %r21, 1;
	shr.u32 	%r28, %r27, 31;
	add.s32 	%r29, %r27, %r28;
	shr.s32 	%r12, %r29, 1;
	shl.b32 	%r13, %r8, 1;
	cvta.to.global.u64 	%rd2, %rd4;
$L__BB0_13:
	add.s32 	%r31, %r44, %r3;
	mul.wide.s32 	%rd12, %r31, 4;
	add.s64 	%rd3, %rd1, %rd12;
	ld.global.f32 	%f14, [%rd3];
	div.rn.f32 	%f15, %f14, %f19;
	cvt.rni.s32.f32 	%r32, %f15;
	min.s32 	%r15, %r32, 7;
	add.s32 	%r33, %r44, 1;
	setp.ge.s32 	%p8, %r33, %r21;
	mov.b32 	%r45, 0;
	@%p8 bra 	$L__BB0_15;
	ld.global.f32 	%f16, [%rd3+4];
	div.rn.f32 	%f17, %f16, %f19;
	cvt.rni.s32.f32 	%r34, %f17;
	min.s32 	%r35, %r34, 7;
	max.s32 	%r36, %r35, -8;
	and.b32  	%r37, %r36, 15;
	xor.b32  	%r45, %r37, 8;
$L__BB0_15:
	max.s32 	%r38, %r15, -8;
	shl.b32 	%r39, %r38, 4;
	xor.b32  	%r40, %r39, 128;
	or.b32  	%r18, %r45, %r40;
	shr.s32 	%r19, %r44, 1;
	setp.ge.s32 	%p9, %r19, %r12;
	@%p9 bra 	$L__BB0_17;
	add.s32 	%r41, %r19, %r3;
	cvt.s64.s32 	%rd13, %r41;
	add.s64 	%rd14, %rd2, %rd13;
	st.global.u8 	[%rd14], %r18;
$L__BB0_17:
	add.s32 	%r44, %r44, %r13;
	setp.lt.s32 	%p10, %r44, %r21;
	@%p10 bra 	$L__BB0_13;
$L__BB0_18:
	ret;

}


// ===== COMPILED SASS (sm_100) =====

	.target	sm_100

	.elftype	@"ET_EXEC"


//--------------------- .note.nv.tkinfo           --------------------------
	.section	.note.nv.tkinfo,"",@"SHT_NOTE"
	.sectionflags	@"SHF_NOTE_NV_TKINFO"
	.tkinfo
        /*0018*/ 	.word	0x00000002
        /*0030*/ 	.string	""
        /*0030*/ 	.string	"ptxas"
        /*0030*/ 	.string	"Cuda compilation tools, release 13.0, V13.0.88"
        /*0030*/ 	.string	"Build cuda_13.0.r13.0/compiler.36424714_0"
        /*0030*/ 	.string	"-arch sm_100 -m 64 "



//--------------------- .note.nv.cuinfo           --------------------------
	.section	.note.nv.cuinfo,"",@"SHT_NOTE"
	.sectionflags	@"SHF_NOTE_NV_CUINFO"
        /*0018*/ 	.short	0x0002
        /*001a*/ 	.short	0x0064
        /*001c*/ 	.short	0x0082
	.zero		2


//--------------------- .nv.info                  --------------------------
	.section	.nv.info,"",@"SHT_CUDA_INFO"
	.align	4


	//----- nvinfo : EIATTR_REGCOUNT
	.align		4
        /*0000*/ 	.byte	0x04, 0x2f
        /*0002*/ 	.short	(.L_1 - .L_0)
	.align		4
.L_0:
        /*0004*/ 	.word	index@(_Z23quantised_weight_kernelPKfPhPfii)
        /*0008*/ 	.word	0x00000016


	//----- nvinfo : EIATTR_FRAME_SIZE
	.align		4
.L_1:
        /*000c*/ 	.byte	0x04, 0x11
        /*000e*/ 	.short	(.L_3 - .L_2)
	.align		4
.L_2:
        /*0010*/ 	.word	index@($__internal_0_$__cuda_sm3x_div_rn_noftz_f32_slowpath)
        /*0014*/ 	.word	0x00000000


	//----- nvinfo : EIATTR_FRAME_SIZE
	.align		4
.L_3:
        /*0018*/ 	.byte	0x04, 0x11
        /*001a*/ 	.short	(.L_5 - .L_4)
	.align		4
.L_4:
        /*001c*/ 	.word	index@(_Z23quantised_weight_kernelPKfPhPfii)
        /*0020*/ 	.word	0x00000000


	//----- nvinfo : EIATTR_MIN_STACK_SIZE
	.align		4
.L_5:
        /*0024*/ 	.byte	0x04, 0x12
        /*0026*/ 	.short	(.L_7 - .L_6)
	.align		4
.L_6:
        /*0028*/ 	.word	index@(_Z23quantised_weight_kernelPKfPhPfii)
        /*002c*/ 	.word	0x00000000
.L_7:


//--------------------- .nv.compat                --------------------------
	.section	.nv.compat,"",@"SHT_CUDA_COMPAT_INFO"
	.align	4
        /*0000*/ 	.byte	0x02, 0x09, 0x00, 0x00, 0x02, 0x02, 0x01, 0x00, 0x02, 0x05, 0x05, 0x00, 0x03, 0x07, 0x01, 0x01
        /*0010*/ 	.byte	0x02, 0x03, 0x00, 0x00, 0x02, 0x06, 0x01, 0x00, 0x04, 0x0b, 0x08, 0x00, 0x01, 0x00, 0x00, 0x00
        /*0020*/ 	.byte	0x00, 0x00, 0x00, 0x00


//--------------------- .nv.info._Z23quantised_weight_kernelPKfPhPfii --------------------------
	.section	.nv.info._Z23quantised_weight_kernelPKfPhPfii,"",@"SHT_CUDA_INFO"
	.sectionflags	@""
	.align	4


	//----- nvinfo : EIATTR_CUDA_API_VERSION
	.align		4
        /*0000*/ 	.byte	0x04, 0x37
        /*0002*/ 	.short	(.L_9 - .L_8)
.L_8:
        /*0004*/ 	.word	0x00000082


	//----- nvinfo : EIATTR_KPARAM_INFO
	.align		4
.L_9:
        /*0008*/ 	.byte	0x04, 0x17
        /*000a*/ 	.short	(.L_11 - .L_10)
.L_10:
        /*000c*/ 	.word	0x00000000
        /*0010*/ 	.short	0x0004
        /*0012*/ 	.short	0x001c
        /*0014*/ 	.byte	0x00, 0xf0, 0x11, 0x00


	//----- nvinfo : EIATTR_KPARAM_INFO
	.align		4
.L_11:
        /*0018*/ 	.byte	0x04, 0x17
        /*001a*/ 	.short	(.L_13 - .L_12)
.L_12:
        /*001c*/ 	.word	0x00000000
        /*0020*/ 	.short	0x0003
        /*0022*/ 	.short	0x0018
        /*0024*/ 	.byte	0x00, 0xf0, 0x11, 0x00


	//----- nvinfo : EIATTR_KPARAM_INFO
	.align		4
.L_13:
        /*0028*/ 	.byte	0x04, 0x17
        /*002a*/ 	.short	(.L_15 - .L_14)
.L_14:
        /*002c*/ 	.word	0x00000000
        /*0030*/ 	.short	0x0002
        /*0032*/ 	.short	0x0010
        /*0034*/ 	.byte	0x00, 0xf5, 0x21, 0x00


	//----- nvinfo : EIATTR_KPARAM_INFO
	.align		4
.L_15:
        /*0038*/ 	.byte	0x04, 0x17
        /*003a*/ 	.short	(.L_17 - .L_16)
.L_16:
        /*003c*/ 	.word	0x00000000
        /*0040*/ 	.short	0x0001
        /*0042*/ 	.short	0x0008
        /*0044*/ 	.byte	0x00, 0xf5, 0x21, 0x00


	//----- nvinfo : EIATTR_KPARAM_INFO
	.align		4
.L_17:
        /*0048*/ 	.byte	0x04, 0x17
        /*004a*/ 	.short	(.L_19 - .L_18)
.L_18:
        /*004c*/ 	.word	0x00000000
        /*0050*/ 	.short	0x0000
        /*0052*/ 	.short	0x0000
        /*0054*/ 	.byte	0x00, 0xf5, 0x21, 0x00


	//----- nvinfo : EIATTR_SPARSE_MMA_MASK
	.align		4
.L_19:
        /*0058*/ 	.byte	0x03, 0x50
        /*005a*/ 	.short	0x0000


	//----- nvinfo : EIATTR_MAXREG_COUNT
	.align		4
        /*005c*/ 	.byte	0x03, 0x1b
        /*005e*/ 	.short	0x00ff


	//----- nvinfo : EIATTR_NUM_BARRIERS
	.align		4
        /*0060*/ 	.byte	0x02, 0x4c
        /*0062*/ 	.byte	0x01
	.zero		1


	//----- nvinfo : EIATTR_MERCURY_ISA_VERSION
	.align		4
        /*0064*/ 	.byte	0x03, 0x5f
        /*0066*/ 	.short	0x0101


	//----- nvinfo : EIATTR_VRC_CTA_INIT_COUNT
	.align		4
        /*0068*/ 	.byte	0x02, 0x4a
	.zero		1
	.zero		1


	//----- nvinfo : EIATTR_EXIT_INSTR_OFFSETS
	.align		4
        /*006c*/ 	.byte	0x04, 0x1c
        /*006e*/ 	.short	(.L_21 - .L_20)


	//   ....[0]....
.L_20:
        /*0070*/ 	.word	0x000004a0


	//   ....[1]....
        /*0074*/ 	.word	0x00000870


	//----- nvinfo : EIATTR_CRS_STACK_SIZE
	.align		4
.L_21:
        /*0078*/ 	.byte	0x04, 0x1e
        /*007a*/ 	.short	(.L_23 - .L_22)
.L_22:
        /*007c*/ 	.word	0x00000000


	//----- nvinfo : EIATTR_CBANK_PARAM_SIZE
	.align		4
.L_23:
        /*0080*/ 	.byte	0x03, 0x19
        /*0082*/ 	.short	0x0020


	//----- nvinfo : EIATTR_PARAM_CBANK
	.align		4
        /*0084*/ 	.byte	0x04, 0x0a
        /*0086*/ 	.short	(.L_25 - .L_24)
	.align		4
.L_24:
        /*0088*/ 	.word	index@(.nv.constant0._Z23quantised_weight_kernelPKfPhPfii)
        /*008c*/ 	.short	0x0380
        /*008e*/ 	.short	0x0020


	//----- nvinfo : EIATTR_SW_WAR
	.align		4
.L_25:
        /*0090*/ 	.byte	0x04, 0x36
        /*0092*/ 	.short	(.L_27 - .L_26)
.L_26:
        /*0094*/ 	.word	0x00000008
.L_27:


//--------------------- .nv.callgraph             --------------------------
	.section	.nv.callgraph,"",@"SHT_CUDA_CALLGRAPH"
	.align	4
	.sectionentsize	8
	.align		4
        /*0000*/ 	.word	0x00000000
	.align		4
        /*0004*/ 	.word	0xffffffff
	.align		4
        /*0008*/ 	.word	0x00000000
	.align		4
        /*000c*/ 	.word	0xfffffffe
	.align		4
        /*0010*/ 	.word	0x00000000
	.align		4
        /*0014*/ 	.word	0xfffffffd
	.align		4
        /*0018*/ 	.word	0x00000000
	.align		4
        /*001c*/ 	.word	0xfffffffc


//--------------------- .text._Z23quantised_weight_kernelPKfPhPfii --------------------------
	.section	.text._Z23quantised_weight_kernelPKfPhPfii,"ax",@progbits
	.align	128
        .global         _Z23quantised_weight_kernelPKfPhPfii
        .type           _Z23quantised_weight_kernelPKfPhPfii,@function
        .size           _Z23quantised_weight_kernelPKfPhPfii,(.L_x_28 - _Z23quantised_weight_kernelPKfPhPfii)
        .other          _Z23quantised_weight_kernelPKfPhPfii,@"STO_CUDA_ENTRY STV_DEFAULT"
_Z23quantised_weight_kernelPKfPhPfii:
.text._Z23quantised_weight_kernelPKfPhPfii:
[----:B------:R-:W-:Y:S01]  /*0000*/  LDC R1, c[0x0][0x37c] ;  /* 0x0000df00ff017b82 */ /* 0x000fe20000000800 */
[----:B------:R-:W0:Y:S01]  /*0010*/  S2R R4, SR_TID.X ;  /* 0x0000000000047919 */ /* 0x000e220000002100 */
[----:B------:R-:W0:Y:S01]  /*0020*/  LDCU UR4, c[0x0][0x39c] ;  /* 0x00007380ff0477ac */ /* 0x000e220008000800 */
[----:B------:R-:W-:Y:S01]  /*0030*/  BSSY.RECONVERGENT B0, `(.L_x_0) ;  /* 0x0000013000007945 */ /* 0x000fe20003800200 */
[----:B------:R-:W-:Y:S01]  /*0040*/  IMAD.MOV.U32 R0, RZ, RZ, RZ ;  /* 0x000000ffff007224 */ /* 0x000fe200078e00ff */
[----:B------:R-:W1:Y:S01]  /*0050*/  S2R R2, SR_CTAID.X ;  /* 0x0000000000027919 */ /* 0x000e620000002500 */
[----:B------:R-:W2:Y:S01]  /*0060*/  LDCU.64 UR6, c[0x0][0x358] ;  /* 0x00006b00ff0677ac */ /* 0x000ea20008000a00 */
[----:B0-----:R-:W-:-:S13]  /*0070*/  ISETP.GE.AND P0, PT, R4, UR4, PT ;  /* 0x0000000404007c0c */ /* 0x001fda000bf06270 */
[----:B-12---:R-:W-:Y:S05]  /*0080*/  @P0 BRA `(.L_x_1) ;  /* 0x0000000000340947 */ /* 0x006fea0003800000 */
[----:B------:R-:W0:Y:S01]  /*0090*/  LDC R3, c[0x0][0x360] ;  /* 0x0000d800ff037b82 */ /* 0x000e220000000800 */
[----:B------:R-:W-:Y:S01]  /*00a0*/  BSSY.RECONVERGENT B1, `(.L_x_2) ;  /* 0x0000006000017945 */ /* 0x000fe20003800200 */
[----:B------:R-:W-:-:S07]  /*00b0*/  IMAD.MOV.U32 R0, RZ, RZ, R4 ;  /* 0x000000ffff007224 */ /* 0x000fce00078e0004 */
.L_x_3:
[--C-:B------:R-:W-:Y:S02]  /*00c0*/  IMAD.MOV.U32 R5, RZ, RZ, R0.reuse ;  /* 0x000000ffff057224 */ /* 0x100fe400078e0000 */
[----:B0-----:R-:W-:-:S05]  /*00d0*/  IMAD.IADD R0, R3, 0x1, R0 ;  /* 0x0000000103007824 */ /* 0x001fca00078e0200 */
[----:B------:R-:W-:-:S13]  /*00e0*/  ISETP.GE.AND P0, PT, R0, UR4, PT ;  /* 0x0000000400007c0c */ /* 0x000fda000bf06270 */
[----:B------:R-:W-:Y:S05]  /*00f0*/  @!P0 BRA `(.L_x_3) ;  /* 0xfffffffc00f08947 */ /* 0x000fea000383ffff */
[----:B------:R-:W-:Y:S05]  /*0100*/  BSYNC.RECONVERGENT B1 ;  /* 0x0000000000017941 */ /* 0x000fea0003800200 */
.L_x_2:
[----:B------:R-:W0:Y:S01]  /*0110*/  LDC.64 R6, c[0x0][0x380] ;  /* 0x0000e000ff067b82 */ /* 0x000e220000000a00 */
[----:B------:R-:W-:-:S04]  /*0120*/  IMAD R3, R2, UR4, R5 ;  /* 0x0000000402037c24 */ /* 0x000fc8000f8e0205 */
[----:B0-----:R-:W-:-:S06]  /*0130*/  IMAD.WIDE R6, R3, 0x4, R6 ;  /* 0x0000000403067825 */ /* 0x001fcc00078e0206 */
[----:B------:R-:W2:Y:S02]  /*0140*/  LDG.E R6, desc[UR6][R6.64] ;  /* 0x0000000606067981 */ /* 0x000ea4000c1e1900 */
[----:B--2---:R-:W-:-:S07]  /*0150*/  FMNMX R0, RZ, |R6|, !PT ;  /* 0x40000006ff007209 */ /* 0x004fce0007800000 */
.L_x_1:
[----:B------:R-:W-:Y:S05]  /*0160*/  BSYNC.RECONVERGENT B0 ;  /* 0x0000000000007941 */ /* 0x000fea0003800200 */
.L_x_0:
[----:B------:R-:W0:Y:S01]  /*0170*/  S2UR UR5, SR_CgaCtaId ;  /* 0x00000000000579c3 */ /* 0x000e220000008800 */
[----:B------:R-:W-:Y:S01]  /*0180*/  UMOV UR4, 0x400 ;  /* 0x0000040000047882 */ /* 0x000fe20000000000 */
[----:B------:R-:W-:-:S06]  /*0190*/  ISETP.NE.AND P0, PT, R4, RZ, PT ;  /* 0x000000ff0400720c */ /* 0x000fcc0003f05270 */
[----:B------:R-:W1:Y:S01]  /*01a0*/  LDC R8, c[0x0][0x360] ;  /* 0x0000d800ff087b82 */ /* 0x000e620000000800 */
[----:B0-----:R-:W-:-:S06]  /*01b0*/  ULEA UR4, UR5, UR4, 0x18 ;  /* 0x0000000405047291 */ /* 0x001fcc000f8ec0ff */
[----:B------:R-:W-:Y:S02]  /*01c0*/  LEA R3, R4, UR4, 0x2 ;  /* 0x0000000404037c11 */ /* 0x000fe4000f8e10ff */
[----:B-1----:R-:W-:-:S03]  /*01d0*/  ISETP.GE.U32.AND P1, PT, R8, 0x2, PT ;  /* 0x000000020800780c */ /* 0x002fc60003f26070 */
[----:B------:R0:W-:Y:S01]  /*01e0*/  STS [R3], R0 ;  /* 0x0000000003007388 */ /* 0x0001e20000000800 */
[----:B------:R-:W-:Y:S09]  /*01f0*/  BAR.SYNC.DEFER_BLOCKING 0x0 ;  /* 0x0000000000007b1d */ /* 0x000ff20000010000 */
[----:B0-----:R-:W-:Y:S05]  /*0200*/  @!P1 BRA `(.L_x_4) ;  /* 0x0000000000309947 */ /* 0x001fea0003800000 */
[----:B------:R-:W-:-:S07]  /*0210*/  IMAD.MOV.U32 R0, RZ, RZ, R8 ;  /* 0x000000ffff007224 */ /* 0x000fce00078e0008 */
.L_x_5:
[----:B------:R-:W-:-:S04]  /*0220*/  SHF.R.U32.HI R7, RZ, 0x1, R0 ;  /* 0x00000001ff077819 */ /* 0x000fc80000011600 */
[----:B------:R-:W-:-:S13]  /*0230*/  ISETP.GE.U32.AND P1, PT, R4, R7, PT ;  /* 0x000000070400720c */ /* 0x000fda0003f26070 */
[----:B------:R-:W-:Y:S01]  /*0240*/  @!P1 IMAD R5, R7, 0x4, R3 ;  /* 0x0000000407059824 */ /* 0x000fe200078e0203 */
[----:B------:R-:W-:Y:S05]  /*0250*/  @!P1 LDS R6, [R3] ;  /* 0x0000000003069984 */ /* 0x000fea0000000800 */
[----:B------:R-:W0:Y:S02]  /*0260*/  @!P1 LDS R5, [R5] ;  /* 0x0000000005059984 */ /* 0x000e240000000800 */
[----:B0-----:R-:W-:-:S05]  /*0270*/  @!P1 FMNMX R6, R5, R6, !PT ;  /* 0x0000000605069209 */ /* 0x001fca0007800000 */
[----:B------:R0:W-:Y:S01]  /*0280*/  @!P1 STS [R3], R6 ;  /* 0x0000000603009388 */ /* 0x0001e20000000800 */
[----:B------:R-:W-:Y:S01]  /*0290*/  BAR.SYNC.DEFER_BLOCKING 0x0 ;  /* 0x0000000000007b1d */ /* 0x000fe20000010000 */
[----:B------:R-:W-:Y:S01]  /*02a0*/  ISETP.GT.U32.AND P1, PT, R0, 0x3, PT ;  /* 0x000000030000780c */ /* 0x000fe20003f24070 */
[----:B------:R-:W-:-:S12]  /*02b0*/  IMAD.MOV.U32 R0, RZ, RZ, R7 ;  /* 0x000000ffff007224 */ /* 0x000fd800078e0007 */
[----:B0-----:R-:W-:Y:S05]  /*02c0*/  @P1 BRA `(.L_x_5) ;  /* 0xfffffffc00d41947 */ /* 0x001fea000383ffff */
.L_x_4:
[----:B------:R-:W-:Y:S01]  /*02d0*/  BSSY.RECONVERGENT B0, `(.L_x_6) ;  /* 0x0000018000007945 */ /* 0x000fe20003800200 */
[----:B------:R-:W-:-:S03]  /*02e0*/  IMAD.MOV.U32 R3, RZ, RZ, 0x3f800000 ;  /* 0x3f800000ff037424 */ /* 0x000fc600078e00ff */
[----:B------:R-:W-:Y:S05]  /*02f0*/  @P0 BRA `(.L_x_7) ;  /* 0x0000000000540947 */ /* 0x000fea0003800000 */
[----:B------:R-:W0:Y:S01]  /*0300*/  S2UR UR5, SR_CgaCtaId ;  /* 0x00000000000579c3 */ /* 0x000e220000008800 */
[----:B------:R-:W-:Y:S01]  /*0310*/  UMOV UR4, 0x400 ;  /* 0x0000040000047882 */ /* 0x000fe20000000000 */
[----:B------:R-:W-:Y:S02]  /*0320*/  IMAD.MOV.U32 R3, RZ, RZ, 0x3f800000 ;  /* 0x3f800000ff037424 */ /* 0x000fe400078e00ff */
[----:B------:R-:W-:-:S04]  /*0330*/  IMAD.MOV.U32 R6, RZ, RZ, 0x3e124925 ;  /* 0x3e124925ff067424 */ /* 0x000fc800078e00ff */
[----:B------:R-:W-:-:S04]  /*0340*/  FFMA R3, R6, -7, R3 ;  /* 0xc0e0000006037823 */ /* 0x000fc80000000003 */
[----:B------:R-:W-:Y:S01]  /*0350*/  FFMA R3, R3, R6, 0.14285714924335479736 ;  /* 0x3e12492503037423 */ /* 0x000fe20000000006 */
[----:B0-----:R-:W-:-:S09]  /*0360*/  ULEA UR4, UR5, UR4, 0x18 ;  /* 0x0000000405047291 */ /* 0x001fd2000f8ec0ff */
[----:B------:R-:W0:Y:S02]  /*0370*/  LDS R0, [UR4] ;  /* 0x00000004ff007984 */ /* 0x000e240008000800 */
[----:B0-----:R-:W0:Y:S01]  /*0380*/  FCHK P0, R0, 7 ;  /* 0x40e0000000007902 */ /* 0x001e220000000000 */
[----:B------:R-:W-:-:S04]  /*0390*/  FFMA R5, R0, R3, RZ ;  /* 0x0000000300057223 */ /* 0x000fc800000000ff */
[----:B------:R-:W-:-:S04]  /*03a0*/  FFMA R6, R5, -7, R0 ;  /* 0xc0e0000005067823 */ /* 0x000fc80000000000 */
[----:B------:R-:W-:Y:S01]  /*03b0*/  FFMA R3, R3, R6, R5 ;  /* 0x0000000603037223 */ /* 0x000fe20000000005 */
[----:B0-----:R-:W-:Y:S06]  /*03c0*/  @!P0 BRA `(.L_x_8) ;  /* 0x0000000000108947 */ /* 0x001fec0003800000 */
[----:B------:R-:W-:Y:S01]  /*03d0*/  IMAD.MOV.U32 R3, RZ, RZ, 0x40e00000 ;  /* 0x40e00000ff037424 */ /* 0x000fe200078e00ff */
[----:B------:R-:W-:-:S07]  /*03e0*/  MOV R12, 0x400 ;  /* 0x00000400000c7802 */ /* 0x000fce0000000f00 */
[----:B------:R-:W-:Y:S05]  /*03f0*/  CALL.REL.NOINC `($__internal_0_$__cuda_sm3x_div_rn_noftz_f32_slowpath) ;  /* 0x0000000400207944 */ /* 0x000fea0003c00000 */
[----:B------:R-:W-:-:S07]  /*0400*/  IMAD.MOV.U32 R3, RZ, RZ, R11 ;  /* 0x000000ffff037224 */ /* 0x000fce00078e000b */
.L_x_8:
[----:B------:R-:W0:Y:S01]  /*0410*/  LDC.64 R6, c[0x0][0x390] ;  /* 0x0000e400ff067b82 */ /* 0x000e220000000a00 */
[----:B------:R-:W-:Y:S01]  /*0420*/  FMNMX R3, R3, 9.9999999392252902908e-09, !PT ;  /* 0x322bcc7703037809 */ /* 0x000fe20007800000 */
[----:B0-----:R-:W-:-:S05]  /*0430*/  IMAD.WIDE.U32 R6, R2, 0x4, R6 ;  /* 0x0000000402067825 */ /* 0x001fca00078e0006 */
[----:B------:R0:W-:Y:S02]  /*0440*/  STG.E desc[UR6][R6.64], R3 ;  /* 0x0000000306007986 */ /* 0x0001e4000c101906 */
.L_x_7:
[----:B------:R-:W-:Y:S05]  /*0450*/  BSYNC.RECONVERGENT B0 ;  /* 0x0000000000007941 */ /* 0x000fea0003800200 */
.L_x_6:
[----:B------:R-:W1:Y:S01]  /*0460*/  LDCU UR4, c[0x0][0x39c] ;  /* 0x00007380ff0477ac */ /* 0x000e620008000800 */
[----:B------:R-:W-:Y:S01]  /*0470*/  IMAD.SHL.U32 R9, R4, 0x2, RZ ;  /* 0x0000000204097824 */ /* 0x000fe200078e00ff */
[----:B------:R-:W-:Y:S04]  /*0480*/  BAR.SYNC.DEFER_BLOCKING 0x0 ;  /* 0x0000000000007b1d */ /* 0x000fe80000010000 */
[----:B-1----:R-:W-:-:S13]  /*0490*/  ISETP.GE.AND P0, PT, R9, UR4, PT ;  /* 0x0000000409007c0c */ /* 0x002fda000bf06270 */
[----:B------:R-:W-:Y:S05]  /*04a0*/  @P0 EXIT ;  /* 0x000000000000094d */ /* 0x000fea0003800000 */
[----:B------:R-:W1:Y:S01]  /*04b0*/  LDC.64 R4, c[0x0][0x380] ;  /* 0x0000e000ff047b82 */ /* 0x000e620000000a00 */
[----:B------:R-:W-:Y:S01]  /*04c0*/  UIADD3 UR4, UPT, UPT, UR4, 0x1, URZ ;  /* 0x0000000104047890 */ /* 0x000fe2000fffe0ff */
[----:B------:R-:W2:Y:S03]  /*04d0*/  LDCU UR5, c[0x0][0x39c] ;  /* 0x00007380ff0577ac */ /* 0x000ea60008000800 */
[----:B------:R-:W-:-:S04]  /*04e0*/  ULEA.HI UR4, UR4, UR4, URZ, 0x1 ;  /* 0x0000000404047291 */ /* 0x000fc8000f8f08ff */
[----:B------:R-:W-:-:S12]  /*04f0*/  USHF.R.S32.HI UR4, URZ, 0x1, UR4 ;  /* 0x00000001ff047899 */ /* 0x000fd80008011404 */
.L_x_15:
[----:B0-2---:R-:W-:-:S04]  /*0500*/  IMAD R7, R2, UR5, R9 ;  /* 0x0000000502077c24 */ /* 0x005fc8000f8e0209 */
[----:B-1----:R-:W-:-:S05]  /*0510*/  IMAD.WIDE R6, R7, 0x4, R4 ;  /* 0x0000000407067825 */ /* 0x002fca00078e0204 */
[----:B------:R-:W2:Y:S01]  /*0520*/  LDG.E R0, desc[UR6][R6.64] ;  /* 0x0000000606007981 */ /* 0x000ea2000c1e1900 */
[----:B------:R-:W0:Y:S01]  /*0530*/  MUFU.RCP R10, R3 ;  /* 0x00000003000a7308 */ /* 0x000e220000001000 */
[----:B------:R-:W-:Y:S01]  /*0540*/  BSSY.RECONVERGENT B0, `(.L_x_9) ;  /* 0x000000a000007945 */ /* 0x000fe20003800200 */
[----:B0-----:R-:W-:-:S04]  /*0550*/  FFMA R11, R10, -R3, 1 ;  /* 0x3f8000000a0b7423 */ /* 0x001fc80000000803 */
[----:B------:R-:W-:Y:S02]  /*0560*/  FFMA R11, R10, R11, R10 ;  /* 0x0000000b0a0b7223 */ /* 0x000fe4000000000a */
[----:B--2---:R-:W0:Y:S02]  /*0570*/  FCHK P0, R0, R3 ;  /* 0x0000000300007302 */ /* 0x004e240000000000 */
[----:B------:R-:W-:-:S04]  /*0580*/  FFMA R10, R0, R11, RZ ;  /* 0x0000000b000a7223 */ /* 0x000fc800000000ff */
[----:B------:R-:W-:-:S04]  /*0590*/  FFMA R12, R10, -R3, R0 ;  /* 0x800000030a0c7223 */ /* 0x000fc80000000000 */
[----:B------:R-:W-:Y:S01]  /*05a0*/  FFMA R11, R11, R12, R10 ;  /* 0x0000000c0b0b7223 */ /* 0x000fe2000000000a */
[----:B0-----:R-:W-:Y:S06]  /*05b0*/  @!P0 BRA `(.L_x_10) ;  /* 0x0000000000088947 */ /* 0x001fec0003800000 */
[----:B------:R-:W-:-:S07]  /*05c0*/  MOV R12, 0x5e0 ;  /* 0x000005e0000c7802 */ /* 0x000fce0000000f00 */
[----:B------:R-:W-:Y:S05]  /*05d0*/  CALL.REL.NOINC `($__internal_0_$__cuda_sm3x_div_rn_noftz_f32_slowpath) ;  /* 0x0000000000a87944 */ /* 0x000fea0003c00000 */
.L_x_10:
[----:B------:R-:W-:Y:S05]  /*05e0*/  BSYNC.RECONVERGENT B0 ;  /* 0x0000000000007941 */ /* 0x000fea0003800200 */
.L_x_9:
[----:B------:R-:W-:Y:S01]  /*05f0*/  VIADD R0, R9, 0x1 ;  /* 0x0000000109007836 */ /* 0x000fe20000000000 */
[----:B------:R-:W0:Y:S01]  /*0600*/  F2I.NTZ R10, R11 ;  /* 0x0000000b000a7305 */ /* 0x000e220000203100 */
[----:B------:R-:W-:Y:S03]  /*0610*/  BSSY.RECONVERGENT B0, `(.L_x_11) ;  /* 0x0000018000007945 */ /* 0x000fe60003800200 */
[----:B------:R-:W-:Y:S01]  /*0620*/  ISETP.GE.AND P0, PT, R0, UR5, PT ;  /* 0x0000000500007c0c */ /* 0x000fe2000bf06270 */
[----:B------:R-:W-:Y:S01]  /*0630*/  IMAD.MOV.U32 R0, RZ, RZ, RZ ;  /* 0x000000ffff007224 */ /* 0x000fe200078e00ff */
[----:B0-----:R-:W-:-:S11]  /*0640*/  VIMNMX R10, PT, PT, R10, 0x7, PT ;  /* 0x000000070a0a7848 */ /* 0x001fd60003fe0100 */
[----:B------:R-:W-:Y:S05]  /*0650*/  @P0 BRA `(.L_x_12) ;  /* 0x00000000004c0947 */ /* 0x000fea0003800000 */
        /* <DEDUP_REMOVED lines=10> */
[----:B------:R-:W-:Y:S01]  /*0700*/  IMAD.MOV.U32 R0, RZ, RZ, R6 ;  /* 0x000000ffff007224 */ /* 0x000fe200078e0006 */
[----:B------:R-:W-:-:S07]  /*0710*/  MOV R12, 0x730 ;  /* 0x00000730000c7802 */ /* 0x000fce0000000f00 */
[----:B------:R-:W-:Y:S05]  /*0720*/  CALL.REL.NOINC `($__internal_0_$__cuda_sm3x_div_rn_noftz_f32_slowpath) ;  /* 0x0000000000547944 */ /* 0x000fea0003c00000 */
.L_x_14:
[----:B------:R-:W-:Y:S05]  /*0730*/  BSYNC.RECONVERGENT B1 ;  /* 0x0000000000017941 */ /* 0x000fea0003800200 */
.L_x_13:
[----:B------:R-:W0:Y:S02]  /*0740*/  F2I.NTZ R11, R11 ;  /* 0x0000000b000b7305 */ /* 0x000e240000203100 */
[----:B0-----:R-:W-:-:S04]  /*0750*/  VIMNMX R0, PT, PT, R11, 0x7, PT ;  /* 0x000000070b007848 */ /* 0x001fc80003fe0100 */
[----:B------:R-:W-:-:S04]  /*0760*/  VIMNMX R0, PT, PT, R0, -0x8, !PT ;  /* 0xfffffff800007848 */ /* 0x000fc80007fe0100 */
[----:B------:R-:W-:-:S04]  /*0770*/  LOP3.LUT R0, R0, 0xf, RZ, 0xc0, !PT ;  /* 0x0000000f00007812 */ /* 0x000fc800078ec0ff */
[----:B------:R-:W-:-:S07]  /*0780*/  LOP3.LUT R0, R0, 0x8, RZ, 0x3c, !PT ;  /* 0x0000000800007812 */ /* 0x000fce00078e3cff */
.L_x_12:
[----:B------:R-:W-:Y:S05]  /*0790*/  BSYNC.RECONVERGENT B0 ;  /* 0x0000000000007941 */ /* 0x000fea0003800200 */
.L_x_11:
[--C-:B------:R-:W-:Y:S01]  /*07a0*/  SHF.R.S32.HI R7, RZ, 0x1, R9.reuse ;  /* 0x00000001ff077819 */ /* 0x100fe20000011409 */
[----:B------:R-:W-:Y:S01]  /*07b0*/  IMAD R9, R8, 0x2, R9 ;  /* 0x0000000208097824 */ /* 0x000fe200078e0209 */
[----:B------:R-:W-:Y:S02]  /*07c0*/  VIMNMX R10, PT, PT, R10, -0x8, !PT ;  /* 0xfffffff80a0a7848 */ /* 0x000fe40007fe0100 */
[----:B------:R-:W-:-:S03]  /*07d0*/  ISETP.GE.AND P0, PT, R7, UR4, PT ;  /* 0x0000000407007c0c */ /* 0x000fc6000bf06270 */
[----:B------:R-:W-:-:S05]  /*07e0*/  IMAD.SHL.U32 R11, R10, 0x10, RZ ;  /* 0x000000100a0b7824 */ /* 0x000fca00078e00ff */
[----:B------:R-:W-:-:S05]  /*07f0*/  LOP3.LUT R11, R0, 0x80, R11, 0xf6, !PT ;  /* 0x00000080000b7812 */ /* 0x000fca00078ef60b */
[----:B------:R-:W0:Y:S01]  /*0800*/  @!P0 LDC.64 R12, c[0x0][0x388] ;  /* 0x0000e200ff0c8b82 */ /* 0x000e220000000a00 */
[----:B------:R-:W-:-:S05]  /*0810*/  @!P0 IMAD R7, R2, UR5, R7 ;  /* 0x0000000502078c24 */ /* 0x000fca000f8e0207 */
[----:B0-----:R-:W-:-:S04]  /*0820*/  @!P0 IADD3 R6, P1, PT, R7, R12, RZ ;  /* 0x0000000c07068210 */ /* 0x001fc80007f3e0ff */
[----:B------:R-:W-:-:S05]  /*0830*/  @!P0 LEA.HI.X.SX32 R7, R7, R13, 0x1, P1 ;  /* 0x0000000d07078211 */ /* 0x000fca00008f0eff */
[----:B------:R3:W-:Y:S01]  /*0840*/  @!P0 STG.E.U8 desc[UR6][R6.64], R11 ;  /* 0x0000000b06008986 */ /* 0x0007e2000c101106 */
[----:B------:R-:W-:-:S13]  /*0850*/  ISETP.GE.AND P0, PT, R9, UR5, PT ;  /* 0x0000000509007c0c */ /* 0x000fda000bf06270 */
[----:B---3--:R-:W-:Y:S05]  /*0860*/  @!P0 BRA `(.L_x_15) ;  /* 0xfffffffc00248947 */ /* 0x008fea000383ffff */
[----:B------:R-:W-:Y:S05]  /*0870*/  EXIT ;  /* 0x000000000000794d */ /* 0x000fea0003800000 */
        .weak           $__internal_0_$__cuda_sm3x_div_rn_noftz_f32_slowpath
        .type           $__internal_0_$__cuda_sm3x_div_rn_noftz_f32_slowpath,@function
        .size           $__internal_0_$__cuda_sm3x_div_rn_noftz_f32_slowpath,(.L_x_28 - $__internal_0_$__cuda_sm3x_div_rn_noftz_f32_slowpath)
$__internal_0_$__cuda_sm3x_div_rn_noftz_f32_slowpath:
[--C-:B------:R-:W-:Y:S01]  /*0880*/  SHF.R.U32.HI R13, RZ, 0x17, R3.reuse ;  /* 0x00000017ff0d7819 */ /* 0x100fe20000011603 */
[----:B------:R-:W-:Y:S01]  /*0890*/  BSSY.RECONVERGENT B2, `(.L_x_16) ;  /* 0x0000063000027945 */ /* 0x000fe20003800200 */
[----:B------:R-:W-:Y:S01]  /*08a0*/  SHF.R.U32.HI R11, RZ, 0x17, R0 ;  /* 0x00000017ff0b7819 */ /* 0x000fe20000011600 */
[----:B------:R-:W-:Y:S01]  /*08b0*/  IMAD.MOV.U32 R15, RZ, RZ, R3 ;  /* 0x000000ffff0f7224 */ /* 0x000fe200078e0003 */
[----:B------:R-:W-:Y:S02]  /*08c0*/  LOP3.LUT R13, R13, 0xff, RZ, 0xc0, !PT ;  /* 0x000000ff0d0d7812 */ /* 0x000fe400078ec0ff */
[----:B------:R-:W-:-:S03]  /*08d0*/  LOP3.LUT R18, R11, 0xff, RZ, 0xc0, !PT ;  /* 0x000000ff0b127812 */ /* 0x000fc600078ec0ff */
[----:B------:R-:W-:Y:S02]  /*08e0*/  VIADD R16, R13, 0xffffffff ;  /* 0xffffffff0d107836 */ /* 0x000fe40000000000 */
[----:B------:R-:W-:-:S03]  /*08f0*/  VIADD R14, R18, 0xffffffff ;  /* 0xffffffff120e7836 */ /* 0x000fc60000000000 */
[----:B------:R-:W-:-:S04]  /*0900*/  ISETP.GT.U32.AND P0, PT, R16, 0xfd, PT ;  /* 0x000000fd1000780c */ /* 0x000fc80003f04070 */
[----:B------:R-:W-:-:S13]  /*0910*/  ISETP.GT.U32.OR P0, PT, R14, 0xfd, P0 ;  /* 0x000000fd0e00780c */ /* 0x000fda0000704470 */
[----:B------:R-:W-:Y:S01]  /*0920*/  @!P0 IMAD.MOV.U32 R11, RZ, RZ, RZ ;  /* 0x000000ffff0b8224 */ /* 0x000fe200078e00ff */
[----:B------:R-:W-:Y:S06]  /*0930*/  @!P0 BRA `(.L_x_17) ;  /* 0x00000000005c8947 */ /* 0x000fec0003800000 */
[----:B------:R-:W-:Y:S02]  /*0940*/  FSETP.GTU.FTZ.AND P0, PT, |R0|, +INF , PT ;  /* 0x7f8000000000780b */ /* 0x000fe40003f1c200 */
[----:B------:R-:W-:-:S04]  /*0950*/  FSETP.GTU.FTZ.AND P1, PT, |R3|, +INF , PT ;  /* 0x7f8000000300780b */ /* 0x000fc80003f3c200 */
[----:B------:R-:W-:-:S13]  /*0960*/  PLOP3.LUT P0, PT, P0, P1, PT, 0xf8, 0x8f ;  /* 0x00000000008f781c */ /* 0x000fda0000703f70 */
[----:B------:R-:W-:Y:S05]  /*0970*/  @P0 BRA `(.L_x_18) ;  /* 0x00000004004c0947 */ /* 0x000fea0003800000 */
[----:B------:R-:W-:-:S13]  /*0980*/  LOP3.LUT P0, RZ, R15, 0x7fffffff, R0, 0xc8, !PT ;  /* 0x7fffffff0fff7812 */ /* 0x000fda000780c800 */
[----:B------:R-:W-:Y:S05]  /*0990*/  @!P0 BRA `(.L_x_19) ;  /* 0x00000004003c8947 */ /* 0x000fea0003800000 */
[C---:B------:R-:W-:Y:S02]  /*09a0*/  FSETP.NEU.FTZ.AND P2, PT, |R0|.reuse, +INF , PT ;  /* 0x7f8000000000780b */ /* 0x040fe40003f5d200 */
[----:B------:R-:W-:Y:S02]  /*09b0*/  FSETP.NEU.FTZ.AND P1, PT, |R3|, +INF , PT ;  /* 0x7f8000000300780b */ /* 0x000fe40003f3d200 */
[----:B------:R-:W-:-:S11]  /*09c0*/  FSETP.NEU.FTZ.AND P0, PT, |R0|, +INF , PT ;  /* 0x7f8000000000780b */ /* 0x000fd60003f1d200 */
[----:B------:R-:W-:Y:S05]  /*09d0*/  @!P1 BRA !P2, `(.L_x_19) ;  /* 0x00000004002c9947 */ /* 0x000fea0005000000 */
[----:B------:R-:W-:-:S04]  /*09e0*/  LOP3.LUT P2, RZ, R0, 0x7fffffff, RZ, 0xc0, !PT ;  /* 0x7fffffff00ff7812 */ /* 0x000fc8000784c0ff */
[----:B------:R-:W-:-:S13]  /*09f0*/  PLOP3.LUT P1, PT, P1, P2, PT, 0x2f, 0xf2 ;  /* 0x0000000000f2781c */ /* 0x000fda0000f24577 */
[----:B------:R-:W-:Y:S05]  /*0a00*/  @P1 BRA `(.L_x_20) ;  /* 0x0000000400181947 */ /* 0x000fea0003800000 */
[----:B------:R-:W-:-:S04]  /*0a10*/  LOP3.LUT P1, RZ, R15, 0x7fffffff, RZ, 0xc0, !PT ;  /* 0x7fffffff0fff7812 */ /* 0x000fc8000782c0ff */
[----:B------:R-:W-:-:S13]  /*0a20*/  PLOP3.LUT P0, PT, P0, P1, PT, 0x2f, 0xf2 ;  /* 0x0000000000f2781c */ /* 0x000fda0000702577 */
[----:B------:R-:W-:Y:S05]  /*0a30*/  @P0 BRA `(.L_x_21) ;  /* 0x0000000400000947 */ /* 0x000fea0003800000 */
[----:B------:R-:W-:Y:S02]  /*0a40*/  ISETP.GE.AND P0, PT, R14, RZ, PT ;  /* 0x000000ff0e00720c */ /* 0x000fe40003f06270 */
[----:B------:R-:W-:-:S11]  /*0a50*/  ISETP.GE.AND P1, PT, R16, RZ, PT ;  /* 0x000000ff1000720c */ /* 0x000fd60003f26270 */
[----:B------:R-:W-:Y:S02]  /*0a60*/  @P0 IMAD.MOV.U32 R11, RZ, RZ, RZ ;  /* 0x000000ffff0b0224 */ /* 0x000fe400078e00ff */
[----:B------:R-:W-:Y:S01]  /*0a70*/  @!P0 FFMA R0, R0, 1.84467440737095516160e+19, RZ ;  /* 0x5f80000000008823 */ /* 0x000fe200000000ff */
[----:B------:R-:W-:Y:S02]  /*0a80*/  @!P0 IMAD.MOV.U32 R11, RZ, RZ, -0x40 ;  /* 0xffffffc0ff0b8424 */ /* 0x000fe400078e00ff */
[----:B------:R-:W-:Y:S02]  /*0a90*/  @!P1 FFMA R15, R3, 1.84467440737095516160e+19, RZ ;  /* 0x5f800000030f9823 */ /* 0x000fe400000000ff */
[----:B------:R-:W-:-:S07]  /*0aa0*/  @!P1 VIADD R11, R11, 0x40 ;  /* 0x000000400b0b9836 */ /* 0x000fce0000000000 */
.L_x_17:
[----:B------:R-:W-:Y:S01]  /*0ab0*/  LEA R14, R13, 0xc0800000, 0x17 ;  /* 0xc08000000d0e7811 */ /* 0x000fe200078eb8ff */
[----:B------:R-:W-:Y:S04]  /*0ac0*/  BSSY.RECONVERGENT B3, `(.L_x_22) ;  /* 0x0000036000037945 */ /* 0x000fe80003800200 */
[----:B------:R-:W-:Y:S02]  /*0ad0*/  IMAD.IADD R16, R15, 0x1, -R14 ;  /* 0x000000010f107824 */ /* 0x000fe400078e0a0e */
[----:B------:R-:W-:Y:S02]  /*0ae0*/  VIADD R14, R18, 0xffffff81 ;  /* 0xffffff81120e7836 */ /* 0x000fe40000000000 */
[----:B------:R-:W0:Y:S01]  /*0af0*/  MUFU.RCP R15, R16 ;  /* 0x00000010000f7308 */ /* 0x000e220000001000 */
[----:B------:R-:W-:Y:S01]  /*0b00*/  FADD.FTZ R17, -R16, -RZ ;  /* 0x800000ff10117221 */ /* 0x000fe20000010100 */
[C---:B------:R-:W-:Y:S01]  /*0b10*/  IMAD R0, R14.reuse, -0x800000, R0 ;  /* 0xff8000000e007824 */ /* 0x040fe200078e0200 */
[----:B------:R-:W-:-:S05]  /*0b20*/  IADD3 R14, PT, PT, R14, 0x7f, -R13 ;  /* 0x0000007f0e0e7810 */ /* 0x000fca0007ffe80d */
[----:B------:R-:W-:Y:S02]  /*0b30*/  IMAD.IADD R14, R14, 0x1, R11 ;  /* 0x000000010e0e7824 */ /* 0x000fe400078e020b */
[----:B0-----:R-:W-:-:S04]  /*0b40*/  FFMA R18, R15, R17, 1 ;  /* 0x3f8000000f127423 */ /* 0x001fc80000000011 */
[----:B------:R-:W-:-:S04]  /*0b50*/  FFMA R15, R15, R18, R15 ;  /* 0x000000120f0f7223 */ /* 0x000fc8000000000f */
[----:B------:R-:W-:-:S04]  /*0b60*/  FFMA R18, R0, R15, RZ ;  /* 0x0000000f00127223 */ /* 0x000fc800000000ff */
[----:B------:R-:W-:-:S04]  /*0b70*/  FFMA R19, R17, R18, R0 ;  /* 0x0000001211137223 */ /* 0x000fc80000000000 */
[----:B------:R-:W-:-:S04]  /*0b80*/  FFMA R18, R15, R19, R18 ;  /* 0x000000130f127223 */ /* 0x000fc80000000012 */
[----:B------:R-:W-:-:S04]  /*0b90*/  FFMA R17, R17, R18, R0 ;  /* 0x0000001211117223 */ /* 0x000fc80000000000 */
[----:B------:R-:W-:-:S05]  /*0ba0*/  FFMA R0, R15, R17, R18 ;  /* 0x000000110f007223 */ /* 0x000fca0000000012 */
[----:B------:R-:W-:-:S04]  /*0bb0*/  SHF.R.U32.HI R13, RZ, 0x17, R0 ;  /* 0x00000017ff0d7819 */ /* 0x000fc80000011600 */
[----:B------:R-:W-:-:S05]  /*0bc0*/  LOP3.LUT R13, R13, 0xff, RZ, 0xc0, !PT ;  /* 0x000000ff0d0d7812 */ /* 0x000fca00078ec0ff */
[----:B------:R-:W-:-:S04]  /*0bd0*/  IMAD.IADD R19, R13, 0x1, R14 ;  /* 0x000000010d137824 */ /* 0x000fc800078e020e */
[----:B------:R-:W-:-:S05]  /*0be0*/  VIADD R11, R19, 0xffffffff ;  /* 0xffffffff130b7836 */ /* 0x000fca0000000000 */
[----:B------:R-:W-:-:S13]  /*0bf0*/  ISETP.GE.U32.AND P0, PT, R11, 0xfe, PT ;  /* 0x000000fe0b00780c */ /* 0x000fda0003f06070 */
[----:B------:R-:W-:Y:S05]  /*0c00*/  @!P0 BRA `(.L_x_23) ;  /* 0x0000000000808947 */ /* 0x000fea0003800000 */
[----:B------:R-:W-:-:S13]  /*0c10*/  ISETP.GT.AND P0, PT, R19, 0xfe, PT ;  /* 0x000000fe1300780c */ /* 0x000fda0003f04270 */
[----:B------:R-:W-:Y:S05]  /*0c20*/  @P0 BRA `(.L_x_24) ;  /* 0x00000000006c0947 */ /* 0x000fea0003800000 */
[----:B------:R-:W-:-:S13]  /*0c30*/  ISETP.GE.AND P0, PT, R19, 0x1, PT ;  /* 0x000000011300780c */ /* 0x000fda0003f06270 */
[----:B------:R-:W-:Y:S05]  /*0c40*/  @P0 BRA `(.L_x_25) ;  /* 0x0000000000740947 */ /* 0x000fea0003800000 */
[----:B------:R-:W-:Y:S02]  /*0c50*/  ISETP.GE.AND P0, PT, R19, -0x18, PT ;  /* 0xffffffe81300780c */ /* 0x000fe40003f06270 */
[----:B------:R-:W-:-:S11]  /*0c60*/  LOP3.LUT R0, R0, 0x80000000, RZ, 0xc0, !PT ;  /* 0x8000000000007812 */ /* 0x000fd600078ec0ff */
[----:B------:R-:W-:Y:S05]  /*0c70*/  @!P0 BRA `(.L_x_25) ;  /* 0x0000000000688947 */ /* 0x000fea0003800000 */
[-CC-:B------:R-:W-:Y:S01]  /*0c80*/  FFMA.RZ R11, R15, R17.reuse, R18.reuse ;  /* 0x000000110f0b7223 */ /* 0x180fe2000000c012 */
[----:B------:R-:W-:Y:S02]  /*0c90*/  VIADD R16, R19, 0x20 ;  /* 0x0000002013107836 */ /* 0x000fe40000000000 */
[-CC-:B------:R-:W-:Y:S01]  /*0ca0*/  FFMA.RM R14, R15, R17.reuse, R18.reuse ;  /* 0x000000110f0e7223 */ /* 0x180fe20000004012 */
[----:B------:R-:W-:Y:S02]  /*0cb0*/  ISETP.NE.AND P2, PT, R19, RZ, PT ;  /* 0x000000ff1300720c */ /* 0x000fe40003f45270 */
[----:B------:R-:W-:Y:S01]  /*0cc0*/  LOP3.LUT R13, R11, 0x7fffff, RZ, 0xc0, !PT ;  /* 0x007fffff0b0d7812 */ /* 0x000fe200078ec0ff */
[----:B------:R-:W-:Y:S01]  /*0cd0*/  FFMA.RP R11, R15, R17, R18 ;  /* 0x000000110f0b7223 */ /* 0x000fe20000008012 */
[----:B------:R-:W-:Y:S01]  /*0ce0*/  IMAD.MOV R15, RZ, RZ, -R19 ;  /* 0x000000ffff0f7224 */ /* 0x000fe200078e0a13 */
[----:B------:R-:W-:Y:S02]  /*0cf0*/  ISETP.NE.AND P1, PT, R19, RZ, PT ;  /* 0x000000ff1300720c */ /* 0x000fe40003f25270 */
[----:B------:R-:W-:-:S02]  /*0d00*/  LOP3.LUT R13, R13, 0x800000, RZ, 0xfc, !PT ;  /* 0x008000000d0d7812 */ /* 0x000fc400078efcff */
[----:B------:R-:W-:Y:S02]  /*0d10*/  FSETP.NEU.FTZ.AND P0, PT, R11, R14, PT ;  /* 0x0000000e0b00720b */ /* 0x000fe40003f1d000 */
[----:B------:R-:W-:Y:S02]  /*0d20*/  SHF.L.U32 R16, R13, R16, RZ ;  /* 0x000000100d107219 */ /* 0x000fe400000006ff */
[----:B------:R-:W-:Y:S02]  /*0d30*/  SEL R14, R15, RZ, P2 ;  /* 0x000000ff0f0e7207 */ /* 0x000fe40001000000 */
[----:B------:R-:W-:Y:S02]  /*0d40*/  ISETP.NE.AND P1, PT, R16, RZ, P1 ;  /* 0x000000ff1000720c */ /* 0x000fe40000f25270 */
[----:B------:R-:W-:Y:S02]  /*0d50*/  SHF.R.U32.HI R14, RZ, R14, R13 ;  /* 0x0000000eff0e7219 */ /* 0x000fe4000001160d */
[----:B------:R-:W-:-:S02]  /*0d60*/  PLOP3.LUT P0, PT, P0, P1, PT, 0xf8, 0x8f ;  /* 0x00000000008f781c */ /* 0x000fc40000703f70 */
[----:B------:R-:W-:Y:S02]  /*0d70*/  SHF.R.U32.HI R16, RZ, 0x1, R14 ;  /* 0x00000001ff107819 */ /* 0x000fe4000001160e */
[----:B------:R-:W-:-:S04]  /*0d80*/  SEL R11, RZ, 0x1, !P0 ;  /* 0x00000001ff0b7807 */ /* 0x000fc80004000000 */
[----:B------:R-:W-:-:S04]  /*0d90*/  LOP3.LUT R11, R11, 0x1, R16, 0xf8, !PT ;  /* 0x000000010b0b7812 */ /* 0x000fc800078ef810 */
[----:B------:R-:W-:-:S05]  /*0da0*/  LOP3.LUT R11, R11, R14, RZ, 0xc0, !PT ;  /* 0x0000000e0b0b7212 */ /* 0x000fca00078ec0ff */
[----:B------:R-:W-:-:S05]  /*0db0*/  IMAD.IADD R11, R16, 0x1, R11 ;  /* 0x00000001100b7824 */ /* 0x000fca00078e020b */
[----:B------:R-:W-:Y:S01]  /*0dc0*/  LOP3.LUT R0, R11, R0, RZ, 0xfc, !PT ;  /* 0x000000000b007212 */ /* 0x000fe200078efcff */
[----:B------:R-:W-:Y:S06]  /*0dd0*/  BRA `(.L_x_25) ;  /* 0x0000000000107947 */ /* 0x000fec0003800000 */
.L_x_24:
[----:B------:R-:W-:-:S04]  /*0de0*/  LOP3.LUT R0, R0, 0x80000000, RZ, 0xc0, !PT ;  /* 0x8000000000007812 */ /* 0x000fc800078ec0ff */
[----:B------:R-:W-:Y:S01]  /*0df0*/  LOP3.LUT R0, R0, 0x7f800000, RZ, 0xfc, !PT ;  /* 0x7f80000000007812 */ /* 0x000fe200078efcff */
[----:B------:R-:W-:Y:S06]  /*0e00*/  BRA `(.L_x_25) ;  /* 0x0000000000047947 */ /* 0x000fec0003800000 */
.L_x_23:
[----:B------:R-:W-:-:S07]  /*0e10*/  IMAD R0, R14, 0x800000, R0 ;  /* 0x008000000e007824 */ /* 0x000fce00078e0200 */
.L_x_25:
[----:B------:R-:W-:Y:S05]  /*0e20*/  BSYNC.RECONVERGENT B3 ;  /* 0x0000000000037941 */ /* 0x000fea0003800200 */
.L_x_22:
[----:B------:R-:W-:Y:S05]  /*0e30*/  BRA `(.L_x_26) ;  /* 0x0000000000207947 */ /* 0x000fea0003800000 */
.L_x_21:
[----:B------:R-:W-:-:S04]  /*0e40*/  LOP3.LUT R0, R15, 0x80000000, R0, 0x48, !PT ;  /* 0x800000000f007812 */ /* 0x000fc800078e4800 */
[----:B------:R-:W-:Y:S01]  /*0e50*/  LOP3.LUT R0, R0, 0x7f800000, RZ, 0xfc, !PT ;  /* 0x7f80000000007812 */ /* 0x000fe200078efcff */
[----:B------:R-:W-:Y:S06]  /*0e60*/  BRA `(.L_x_26) ;  /* 0x0000000000147947 */ /* 0x000fec0003800000 */
.L_x_20:
[----:B------:R-:W-:Y:S01]  /*0e70*/  LOP3.LUT R0, R15, 0x80000000, R0, 0x48, !PT ;  /* 0x800000000f007812 */ /* 0x000fe200078e4800 */
[----:B------:R-:W-:Y:S06]  /*0e80*/  BRA `(.L_x_26) ;  /* 0x00000000000c7947 */ /* 0x000fec0003800000 */
.L_x_19:
[----:B------:R-:W0:Y:S01]  /*0e90*/  MUFU.RSQ R0, -QNAN ;  /* 0xffc0000000007908 */ /* 0x000e220000001400 */
[----:B------:R-:W-:Y:S05]  /*0ea0*/  BRA `(.L_x_26) ;  /* 0x0000000000047947 */ /* 0x000fea0003800000 */
.L_x_18:
[----:B------:R-:W-:-:S07]  /*0eb0*/  FADD.FTZ R0, R0, R3 ;  /* 0x0000000300007221 */ /* 0x000fce0000010000 */
.L_x_26:
[----:B------:R-:W-:Y:S05]  /*0ec0*/  BSYNC.RECONVERGENT B2 ;  /* 0x0000000000027941 */ /* 0x000fea0003800200 */
.L_x_16:
[----:B------:R-:W-:Y:S02]  /*0ed0*/  IMAD.MOV.U32 R13, RZ, RZ, 0x0 ;  /* 0x00000000ff0d7424 */ /* 0x000fe400078e00ff */
[----:B0-----:R-:W-:Y:S02]  /*0ee0*/  IMAD.MOV.U32 R11, RZ, RZ, R0 ;  /* 0x000000ffff0b7224 */ /* 0x001fe400078e0000 */
[----:B------:R-:W-:Y:S05]  /*0ef0*/  RET.REL.NODEC R12 `(_Z23quantised_weight_kernelPKfPhPfii) ;  /* 0xfffffff00c407950 */ /* 0x000fea0003c3ffff */
.L_x_27:
[----:B------:R-:W-:-:S00]  /*0f00*/  BRA `(.L_x_27) ;  /* 0xfffffffc00fc7947 */ /* 0x000fc0000383ffff */
[----:B------:R-:W-:-:S00]  /*0f10*/  NOP ;  /* 0x0000000000007918 */ /* 0x000fc00000000000 */
        /* <DEDUP_REMOVED lines=14> */
.L_x_28:


//--------------------- .nv.shared._Z23quantised_weight_kernelPKfPhPfii --------------------------
	.section	.nv.shared._Z23quantised_weight_kernelPKfPhPfii,"aw",@nobits
	.sectionflags	@""
	.align	16
	.zero		1024


//--------------------- .nv.shared.reserved.0     --------------------------
	.section	.nv.shared.reserved.0,"aw",@nobits
	.weak		__nv_reservedSMEM_offset_0_alias
	.size		__nv_reservedSMEM_offset_0_alias, 0, 64
	.other		__nv_reservedSMEM_offset_0_alias,@"STO_CUDA_RESERVED_SHARED STV_DEFAULT"
__nv_reservedSMEM_offset_0_alias:
	.zero		0
	.zero		64


//--------------------- .nv.constant0._Z23quantised_weight_kernelPKfPhPfii --------------------------
	.section	.nv.constant0._Z23quantised_weight_kernelPKfPhPfii,"a",@progbits
	.sectionflags	@""
	.align	4
.nv.constant0._Z23quantised_weight_kernelPKfPhPfii:
	.zero		928


//--------------------- SYMBOLS --------------------------

	.type		.nv.reservedSmem.offset0,@object
	.size		.nv.reservedSmem.offset0,0x4
	.type		.nv.reservedSmem.cap,@object
	.size		.nv.reservedSmem.cap,0x4
